	.headerflags	@"EF_CUDA_TEXMODE_UNIFIED EF_CUDA_64BIT_ADDRESS EF_CUDA_ACCELERATORS EF_CUDA_SM90 EF_CUDA_VIRTUAL_SM(EF_CUDA_SM90)"
	.elftype	@"ET_EXEC"


//--------------------- .nv.info                  --------------------------
	.section	.nv.info,"",@"SHT_CUDA_INFO"
	.align	4


	//----- nvinfo : EIATTR_REGCOUNT
	.align		4
        /*0000*/ 	.byte	0x04, 0x2f
        /*0002*/ 	.short	(.L_1 - .L_0)
	.align		4
.L_0:
        /*0004*/ 	.word	index@(triton_poi_fused_add_div_hardtanh_mul_0)
        /*0008*/ 	.word	0x0000000c


	//----- nvinfo : EIATTR_MIN_STACK_SIZE
	.align		4
.L_1:
        /*000c*/ 	.byte	0x04, 0x12
        /*000e*/ 	.short	(.L_3 - .L_2)
	.align		4
.L_2:
        /*0010*/ 	.word	index@(triton_poi_fused_add_div_hardtanh_mul_0)
        /*0014*/ 	.word	0x00000000


	//----- nvinfo : EIATTR_FRAME_SIZE
	.align		4
.L_3:
        /*0018*/ 	.byte	0x04, 0x11
        /*001a*/ 	.short	(.L_5 - .L_4)
	.align		4
.L_4:
        /*001c*/ 	.word	index@(triton_poi_fused_add_div_hardtanh_mul_0)
        /*0020*/ 	.word	0x00000000


	//----- nvinfo : EIATTR_MIN_STACK_SIZE
	.align		4
.L_5:
        /*0024*/ 	.byte	0x04, 0x12
        /*0026*/ 	.short	(.L_7 - .L_6)
	.align		4
.L_6:
        /*0028*/ 	.word	index@(triton_poi_fused_add_div_hardtanh_mul_0)
        /*002c*/ 	.word	0x00000000
.L_7:


//--------------------- .nv.info.triton_poi_fused_add_div_hardtanh_mul_0 --------------------------
	.section	.nv.info.triton_poi_fused_add_div_hardtanh_mul_0,"",@"SHT_CUDA_INFO"
	.sectionflags	@""
	.align	4


	//----- nvinfo : EIATTR_CUDA_API_VERSION
	.align		4
        /*0000*/ 	.byte	0x04, 0x37
        /*0002*/ 	.short	(.L_9 - .L_8)
.L_8:
        /*0004*/ 	.word	0x0000007c


	//----- nvinfo : EIATTR_KPARAM_INFO
	.align		4
.L_9:
        /*0008*/ 	.byte	0x04, 0x17
        /*000a*/ 	.short	(.L_11 - .L_10)
.L_10:
        /*000c*/ 	.word	0x00000000
        /*0010*/ 	.short	0x0002
        /*0012*/ 	.short	0x0010
        /*0014*/ 	.byte	0x00, 0xf0, 0x11, 0x00


	//----- nvinfo : EIATTR_KPARAM_INFO
	.align		4
.L_11:
        /*0018*/ 	.byte	0x04, 0x17
        /*001a*/ 	.short	(.L_13 - .L_12)
.L_12:
        /*001c*/ 	.word	0x00000000
        /*0020*/ 	.short	0x0001
        /*0022*/ 	.short	0x0008
        /*0024*/ 	.byte	0x00, 0xf4, 0x21, 0x00


	//----- nvinfo : EIATTR_KPARAM_INFO
	.align		4
.L_13:
        /*0028*/ 	.byte	0x04, 0x17
        /*002a*/ 	.short	(.L_15 - .L_14)
.L_14:
        /*002c*/ 	.word	0x00000000
        /*0030*/ 	.short	0x0000
        /*0032*/ 	.short	0x0000
        /*0034*/ 	.byte	0x00, 0xf4, 0x21, 0x00


	//----- nvinfo : EIATTR_SPARSE_MMA_MASK
	.align		4
.L_15:
        /*0038*/ 	.byte	0x03, 0x50
        /*003a*/ 	.short	0x0000


	//----- nvinfo : EIATTR_MAXREG_COUNT
	.align		4
        /*003c*/ 	.byte	0x03, 0x1b
        /*003e*/ 	.short	0x00ff


	//----- nvinfo : EIATTR_EXIT_INSTR_OFFSETS
	.align		4
        /*0040*/ 	.byte	0x04, 0x1c
        /*0042*/ 	.short	(.L_17 - .L_16)


	//   ....[0]....
.L_16:
        /*0044*/ 	.word	0x00000210


	//   ....[1]....
        /*0048*/ 	.word	0x00000230


	//----- nvinfo : EIATTR_REQNTID
	.align		4
.L_17:
        /*004c*/ 	.byte	0x04, 0x10
        /*004e*/ 	.short	(.L_19 - .L_18)
.L_18:
        /*0050*/ 	.word	0x00000080
        /*0054*/ 	.word	0x00000001
        /*0058*/ 	.word	0x00000001


	//----- nvinfo : EIATTR_CRS_STACK_SIZE
	.align		4
.L_19:
        /*005c*/ 	.byte	0x04, 0x1e
        /*005e*/ 	.short	(.L_21 - .L_20)
.L_20:
        /*0060*/ 	.word	0x00000000


	//----- nvinfo : EIATTR_CBANK_PARAM_SIZE
	.align		4
.L_21:
        /*0064*/ 	.byte	0x03, 0x19
        /*0066*/ 	.short	0x0014


	//----- nvinfo : EIATTR_PARAM_CBANK
	.align		4
        /*0068*/ 	.byte	0x04, 0x0a
        /*006a*/ 	.short	(.L_23 - .L_22)
	.align		4
.L_22:
        /*006c*/ 	.word	index@(.nv.constant0.triton_poi_fused_add_div_hardtanh_mul_0)
        /*0070*/ 	.short	0x0210
        /*0072*/ 	.short	0x0014


	//----- nvinfo : EIATTR_SW_WAR
	.align		4
.L_23:
        /*0074*/ 	.byte	0x04, 0x36
        /*0076*/ 	.short	(.L_25 - .L_24)
.L_24:
        /*0078*/ 	.word	0x00000008
.L_25:


//--------------------- .nv.callgraph             --------------------------
	.section	.nv.callgraph,"",@"SHT_CUDA_CALLGRAPH"
	.align	4
	.sectionentsize	8
	.align		4
        /*0000*/ 	.word	0x00000000
	.align		4
        /*0004*/ 	.word	0xffffffff
	.align		4
        /*0008*/ 	.word	0x00000000
	.align		4
        /*000c*/ 	.word	0xfffffffe
	.align		4
        /*0010*/ 	.word	0x00000000
	.align		4
        /*0014*/ 	.word	0xfffffffd
	.align		4
        /*0018*/ 	.word	0x00000000
	.align		4
        /*001c*/ 	.word	0xfffffffc


//--------------------- .text.triton_poi_fused_add_div_hardtanh_mul_0 --------------------------
	.section	.text.triton_poi_fused_add_div_hardtanh_mul_0,"ax",@progbits
	.align	128
        .global         triton_poi_fused_add_div_hardtanh_mul_0
        .type           triton_poi_fused_add_div_hardtanh_mul_0,@function
        .size           triton_poi_fused_add_div_hardtanh_mul_0,(.L_x_3 - triton_poi_fused_add_div_hardtanh_mul_0)
        .other          triton_poi_fused_add_div_hardtanh_mul_0,@"STO_CUDA_ENTRY STV_DEFAULT"
triton_poi_fused_add_div_hardtanh_mul_0:
.text.triton_poi_fused_add_div_hardtanh_mul_0:
[----:B------:R-:W0:Y:S02]  /*0000*/  LDC R1, c[0x0][0x28] ;  /* 0x00000a00ff017b82 */ /* 0x000e240000000800 */
[----:B------:R-:W1:Y:S01]  /*0010*/  S2R R0, SR_TID.X ;  /* 0x0000000000007919 */ /* 0x000e620000002100 */
[----:B------:R-:W-:Y:S01]  /*0020*/  ULDC.64 UR4, c[0x0][0x208] ;  /* 0x0000820000047ab9 */ /* 0x000fe20000000a00 */
[----:B------:R-:W-:Y:S01]  /*0030*/  BSSY B0, `(.L_x_0) ;  /* 0x000000b000007945 */ /* 0x000fe20003800000 */
[----:B------:R-:W-:Y:S01]  /*0040*/  CS2R R6, SRZ ;  /* 0x0000000000067805 */ /* 0x000fe2000001ff00 */
[----:B------:R-:W2:Y:S01]  /*0050*/  S2R R5, SR_CTAID.X ;  /* 0x0000000000057919 */ /* 0x000ea20000002500 */
[----:B-1----:R-:W-:-:S05]  /*0060*/  IMAD.SHL.U32 R0, R0, 0x2, RZ ;  /* 0x0000000200007824 */ /* 0x002fca00078e00ff */
[----:B------:R-:W-:-:S05]  /*0070*/  LOP3.LUT R0, R0, 0xfe, RZ, 0xc0, !PT ;  /* 0x000000fe00007812 */ /* 0x000fca00078ec0ff */
[----:B--2---:R-:W-:-:S05]  /*0080*/  IMAD R5, R5, 0x100, R0 ;  /* 0x0000010005057824 */ /* 0x004fca00078e0200 */
[----:B------:R-:W-:-:S13]  /*0090*/  ISETP.GE.AND P0, PT, R5, 0x100, PT ;  /* 0x000001000500780c */ /* 0x000fda0003f06270 */
[----:B------:R-:W-:Y:S05]  /*00a0*/  @P0 BRA `(.L_x_1) ;  /* 0x00000000000c0947 */ /* 0x000fea0003800000 */
[----:B------:R-:W1:Y:S02]  /*00b0*/  LDC.64 R2, c[0x0][0x210] ;  /* 0x00008400ff027b82 */ /* 0x000e640000000a00 */
[----:B-1----:R-:W-:-:S05]  /*00c0*/  IMAD.WIDE R2, R5, 0x4, R2 ;  /* 0x0000000405027825 */ /* 0x002fca00078e0202 */
[----:B------:R1:W5:Y:S02]  /*00d0*/  LDG.E.64 R6, desc[UR4][R2.64] ;  /* 0x0000000402067981 */ /* 0x000364000c1e1b00 */
.L_x_1:
[----:B------:R-:W-:Y:S05]  /*00e0*/  BSYNC B0 ;  /* 0x0000000000007941 */ /* 0x000fea0003800000 */
.L_x_0:
[----:B-----5:R-:W-:Y:S01]  /*00f0*/  FADD R0, R6, 3 ;  /* 0x4040000006007421 */ /* 0x020fe20000000000 */
[----:B------:R-:W-:Y:S01]  /*0100*/  FADD R4, R7, 3 ;  /* 0x4040000007047421 */ /* 0x000fe20000000000 */
[----:B-1----:R-:W1:Y:S03]  /*0110*/  LDC.64 R2, c[0x0][0x218] ;  /* 0x00008600ff027b82 */ /* 0x002e660000000a00 */
[----:B------:R-:W-:Y:S02]  /*0120*/  FSETP.GTU.AND P1, PT, R0, RZ, PT ;  /* 0x000000ff0000720b */ /* 0x000fe40003f2c000 */
[----:B------:R-:W-:Y:S02]  /*0130*/  FSETP.GTU.AND P2, PT, R4, RZ, PT ;  /* 0x000000ff0400720b */ /* 0x000fe40003f4c000 */
[----:B------:R-:W-:Y:S02]  /*0140*/  FSEL R0, R0, RZ, P1 ;  /* 0x000000ff00007208 */ /* 0x000fe40000800000 */
[----:B------:R-:W-:-:S02]  /*0150*/  FSEL R4, R4, RZ, P2 ;  /* 0x000000ff04047208 */ /* 0x000fc40001000000 */
[C---:B------:R-:W-:Y:S01]  /*0160*/  FSETP.GEU.AND P3, PT, R0.reuse, 6, PT ;  /* 0x40c000000000780b */ /* 0x040fe20003f6e000 */
[----:B------:R-:W-:Y:S01]  /*0170*/  FMUL R9, R0, 0.16666667163372039795 ;  /* 0x3e2aaaab00097820 */ /* 0x000fe20000400000 */
[----:B------:R-:W-:Y:S02]  /*0180*/  FSETP.GEU.AND P4, PT, R4, 6, PT ;  /* 0x40c000000400780b */ /* 0x000fe40003f8e000 */
[----:B------:R-:W-:Y:S01]  /*0190*/  FSETP.NAN.AND P1, PT, R0, R0, PT ;  /* 0x000000000000720b */ /* 0x000fe20003f28000 */
[C---:B------:R-:W-:Y:S01]  /*01a0*/  FMUL R0, R4.reuse, 0.16666667163372039795 ;  /* 0x3e2aaaab04007820 */ /* 0x040fe20000400000 */
[----:B------:R-:W-:-:S07]  /*01b0*/  FSETP.NAN.AND P2, PT, R4, R4, PT ;  /* 0x000000040400720b */ /* 0x000fce0003f48000 */
[----:B------:R-:W-:Y:S01]  /*01c0*/  @P3 FSEL R9, R9, 1, P1 ;  /* 0x3f80000009093808 */ /* 0x000fe20000800000 */
[----:B-1----:R-:W-:Y:S01]  /*01d0*/  IMAD.WIDE R2, R5, 0x4, R2 ;  /* 0x0000000405027825 */ /* 0x002fe200078e0202 */
[----:B------:R-:W-:-:S03]  /*01e0*/  @P4 FSEL R0, R0, 1, P2 ;  /* 0x3f80000000004808 */ /* 0x000fc60001000000 */
[----:B------:R-:W-:Y:S02]  /*01f0*/  FMUL R6, R9, R6 ;  /* 0x0000000609067220 */ /* 0x000fe40000400000 */
[----:B------:R-:W-:Y:S01]  /*0200*/  FMUL R7, R0, R7 ;  /* 0x0000000700077220 */ /* 0x000fe20000400000 */
[----:B------:R-:W-:Y:S06]  /*0210*/  @P0 EXIT ;  /* 0x000000000000094d */ /* 0x000fec0003800000 */
[----:B------:R-:W-:Y:S01]  /*0220*/  STG.E.64 desc[UR4][R2.64], R6 ;  /* 0x0000000602007986 */ /* 0x000fe2000c101b04 */
[----:B------:R-:W-:Y:S05]  /*0230*/  EXIT ;  /* 0x000000000000794d */ /* 0x000fea0003800000 */
.L_x_2:
[----:B------:R-:W-:-:S00]  /*0240*/  BRA `(.L_x_2) ;  /* 0xfffffffc00fc7947 */ /* 0x000fc0000383ffff */
[----:B------:R-:W-:-:S00]  /*0250*/  NOP ;  /* 0x0000000000007918 */ /* 0x000fc00000000000 */
        /* <DEDUP_REMOVED lines=10> */
.L_x_3:


//--------------------- .nv.constant0.triton_poi_fused_add_div_hardtanh_mul_0 --------------------------
	.section	.nv.constant0.triton_poi_fused_add_div_hardtanh_mul_0,"a",@progbits
	.sectionflags	@""
	.align	4
.nv.constant0.triton_poi_fused_add_div_hardtanh_mul_0:
	.zero		548
